	.headerflags	@"EF_CUDA_TEXMODE_UNIFIED EF_CUDA_64BIT_ADDRESS EF_CUDA_ACCELERATORS EF_CUDA_SM90 EF_CUDA_VIRTUAL_SM(EF_CUDA_SM90)"
	.elftype	@"ET_EXEC"


//--------------------- .nv.info                  --------------------------
	.section	.nv.info,"",@"SHT_CUDA_INFO"
	.align	4


	//----- nvinfo : EIATTR_REGCOUNT
	.align		4
        /*0000*/ 	.byte	0x04, 0x2f
        /*0002*/ 	.short	(.L_1 - .L_0)
	.align		4
.L_0:
        /*0004*/ 	.word	index@(triton_poi_fused_max_pool2d_with_indices_14)
        /*0008*/ 	.word	0x0000001a


	//----- nvinfo : EIATTR_MIN_STACK_SIZE
	.align		4
.L_1:
        /*000c*/ 	.byte	0x04, 0x12
        /*000e*/ 	.short	(.L_3 - .L_2)
	.align		4
.L_2:
        /*0010*/ 	.word	index@(triton_poi_fused_max_pool2d_with_indices_14)
        /*0014*/ 	.word	0x00000000


	//----- nvinfo : EIATTR_FRAME_SIZE
	.align		4
.L_3:
        /*0018*/ 	.byte	0x04, 0x11
        /*001a*/ 	.short	(.L_5 - .L_4)
	.align		4
.L_4:
        /*001c*/ 	.word	index@(triton_poi_fused_max_pool2d_with_indices_14)
        /*0020*/ 	.word	0x00000000


	//----- nvinfo : EIATTR_MIN_STACK_SIZE
	.align		4
.L_5:
        /*0024*/ 	.byte	0x04, 0x12
        /*0026*/ 	.short	(.L_7 - .L_6)
	.align		4
.L_6:
        /*0028*/ 	.word	index@(triton_poi_fused_max_pool2d_with_indices_14)
        /*002c*/ 	.word	0x00000000
.L_7:


//--------------------- .nv.info.triton_poi_fused_max_pool2d_with_indices_14 --------------------------
	.section	.nv.info.triton_poi_fused_max_pool2d_with_indices_14,"",@"SHT_CUDA_INFO"
	.sectionflags	@""
	.align	4


	//----- nvinfo : EIATTR_CUDA_API_VERSION
	.align		4
        /*0000*/ 	.byte	0x04, 0x37
        /*0002*/ 	.short	(.L_9 - .L_8)
.L_8:
        /*0004*/ 	.word	0x0000007c


	//----- nvinfo : EIATTR_KPARAM_INFO
	.align		4
.L_9:
        /*0008*/ 	.byte	0x04, 0x17
        /*000a*/ 	.short	(.L_11 - .L_10)
.L_10:
        /*000c*/ 	.word	0x00000000
        /*0010*/ 	.short	0x0003
        /*0012*/ 	.short	0x0018
        /*0014*/ 	.byte	0x00, 0xf0, 0x11, 0x00


	//----- nvinfo : EIATTR_KPARAM_INFO
	.align		4
.L_11:
        /*0018*/ 	.byte	0x04, 0x17
        /*001a*/ 	.short	(.L_13 - .L_12)
.L_12:
        /*001c*/ 	.word	0x00000000
        /*0020*/ 	.short	0x0002
        /*0022*/ 	.short	0x0010
        /*0024*/ 	.byte	0x00, 0xf4, 0x21, 0x00


	//----- nvinfo : EIATTR_KPARAM_INFO
	.align		4
.L_13:
        /*0028*/ 	.byte	0x04, 0x17
        /*002a*/ 	.short	(.L_15 - .L_14)
.L_14:
        /*002c*/ 	.word	0x00000000
        /*0030*/ 	.short	0x0001
        /*0032*/ 	.short	0x0008
        /*0034*/ 	.byte	0x00, 0xf4, 0x21, 0x00


	//----- nvinfo : EIATTR_KPARAM_INFO
	.align		4
.L_15:
        /*0038*/ 	.byte	0x04, 0x17
        /*003a*/ 	.short	(.L_17 - .L_16)
.L_16:
        /*003c*/ 	.word	0x00000000
        /*0040*/ 	.short	0x0000
        /*0042*/ 	.short	0x0000
        /*0044*/ 	.byte	0x00, 0xf4, 0x21, 0x00


	//----- nvinfo : EIATTR_SPARSE_MMA_MASK
	.align		4
.L_17:
        /*0048*/ 	.byte	0x03, 0x50
        /*004a*/ 	.short	0x0000


	//----- nvinfo : EIATTR_MAXREG_COUNT
	.align		4
        /*004c*/ 	.byte	0x03, 0x1b
        /*004e*/ 	.short	0x00ff


	//----- nvinfo : EIATTR_EXIT_INSTR_OFFSETS
	.align		4
        /*0050*/ 	.byte	0x04, 0x1c
        /*0052*/ 	.short	(.L_19 - .L_18)


	//   ....[0]....
.L_18:
        /*0054*/ 	.word	0x00000ba0


	//   ....[1]....
        /*0058*/ 	.word	0x00000bc0


	//----- nvinfo : EIATTR_REQNTID
	.align		4
.L_19:
        /*005c*/ 	.byte	0x04, 0x10
        /*005e*/ 	.short	(.L_21 - .L_20)
.L_20:
        /*0060*/ 	.word	0x00000100
        /*0064*/ 	.word	0x00000001
        /*0068*/ 	.word	0x00000001


	//----- nvinfo : EIATTR_CBANK_PARAM_SIZE
	.align		4
.L_21:
        /*006c*/ 	.byte	0x03, 0x19
        /*006e*/ 	.short	0x001c


	//----- nvinfo : EIATTR_PARAM_CBANK
	.align		4
        /*0070*/ 	.byte	0x04, 0x0a
        /*0072*/ 	.short	(.L_23 - .L_22)
	.align		4
.L_22:
        /*0074*/ 	.word	index@(.nv.constant0.triton_poi_fused_max_pool2d_with_indices_14)
        /*0078*/ 	.short	0x0210
        /*007a*/ 	.short	0x001c


	//----- nvinfo : EIATTR_SW_WAR
	.align		4
.L_23:
        /*007c*/ 	.byte	0x04, 0x36
        /*007e*/ 	.short	(.L_25 - .L_24)
.L_24:
        /*0080*/ 	.word	0x00000008
.L_25:


//--------------------- .nv.callgraph             --------------------------
	.section	.nv.callgraph,"",@"SHT_CUDA_CALLGRAPH"
	.align	4
	.sectionentsize	8
	.align		4
        /*0000*/ 	.word	0x00000000
	.align		4
        /*0004*/ 	.word	0xffffffff
	.align		4
        /*0008*/ 	.word	0x00000000
	.align		4
        /*000c*/ 	.word	0xfffffffe
	.align		4
        /*0010*/ 	.word	0x00000000
	.align		4
        /*0014*/ 	.word	0xfffffffd
	.align		4
        /*0018*/ 	.word	0x00000000
	.align		4
        /*001c*/ 	.word	0xfffffffc


//--------------------- .text.triton_poi_fused_max_pool2d_with_indices_14 --------------------------
	.section	.text.triton_poi_fused_max_pool2d_with_indices_14,"ax",@progbits
	.align	128
        .global         triton_poi_fused_max_pool2d_with_indices_14
        .type           triton_poi_fused_max_pool2d_with_indices_14,@function
        .size           triton_poi_fused_max_pool2d_with_indices_14,(.L_x_1 - triton_poi_fused_max_pool2d_with_indices_14)
        .other          triton_poi_fused_max_pool2d_with_indices_14,@"STO_CUDA_ENTRY STV_DEFAULT"
triton_poi_fused_max_pool2d_with_indices_14:
.text.triton_poi_fused_max_pool2d_with_indices_14:
[----:B------:R-:W0:Y:S02]  /*0000*/  LDC R1, c[0x0][0x28] ;  /* 0x00000a00ff017b82 */ /* 0x000e240000000800 */
[----:B------:R-:W1:Y:S01]  /*0010*/  S2R R0, SR_TID.X ;  /* 0x0000000000007919 */ /* 0x000e620000002100 */
[----:B------:R-:W-:Y:S01]  /*0020*/  IMAD.MOV.U32 R2, RZ, RZ, RZ ;  /* 0x000000ffff027224 */ /* 0x000fe200078e00ff */
[----:B------:R-:W-:Y:S01]  /*0030*/  ULDC.64 UR4, c[0x0][0x208] ;  /* 0x0000820000047ab9 */ /* 0x000fe20000000a00 */
[----:B------:R-:W-:Y:S01]  /*0040*/  IMAD.MOV.U32 R6, RZ, RZ, RZ ;  /* 0x000000ffff067224 */ /* 0x000fe200078e00ff */
[----:B------:R-:W2:Y:S01]  /*0050*/  S2R R3, SR_CTAID.X ;  /* 0x0000000000037919 */ /* 0x000ea20000002500 */
[----:B------:R-:W-:Y:S01]  /*0060*/  CS2R R14, SRZ ;  /* 0x00000000000e7805 */ /* 0x000fe2000001ff00 */
[----:B------:R-:W-:Y:S01]  /*0070*/  ULDC.64 UR6, c[0x0][0x220] ;  /* 0x0000880000067ab9 */ /* 0x000fe20000000a00 */
[----:B-1----:R-:W-:Y:S01]  /*0080*/  IMAD.SHL.U32 R0, R0, 0x2, RZ ;  /* 0x0000000200007824 */ /* 0x002fe200078e00ff */
[----:B--2---:R-:W-:-:S04]  /*0090*/  SHF.R.S32.HI R5, RZ, 0x16, R3 ;  /* 0x00000016ff057819 */ /* 0x004fc80000011403 */
[----:B------:R-:W-:Y:S02]  /*00a0*/  LOP3.LUT R0, R0, 0x1fe, RZ, 0xc0, !PT ;  /* 0x000001fe00007812 */ /* 0x000fe400078ec0ff */
[----:B------:R-:W-:-:S03]  /*00b0*/  SGXT R5, R5, 0x1 ;  /* 0x000000010505781a */ /* 0x000fc60000000200 */
[----:B------:R-:W-:-:S04]  /*00c0*/  IMAD R3, R3, 0x200, R0 ;  /* 0x0000020003037824 */ /* 0x000fc800078e0200 */
[----:B------:R-:W-:Y:S01]  /*00d0*/  IMAD.HI R10, R3, -0x7bdef7bd, R2 ;  /* 0x84210843030a7827 */ /* 0x000fe200078e0202 */
[----:B------:R-:W-:Y:S02]  /*00e0*/  LEA.HI R0, R5, R3, RZ, 0x8 ;  /* 0x0000000305007211 */ /* 0x000fe400078f40ff */
[----:B------:R-:W1:Y:S01]  /*00f0*/  LDC.64 R4, c[0x0][0x210] ;  /* 0x00008400ff047b82 */ /* 0x000e620000000a00 */
[----:B------:R-:W-:Y:S02]  /*0100*/  ISETP.GE.AND P0, PT, R3, 0xf0400, PT ;  /* 0x000f04000300780c */ /* 0x000fe40003f06270 */
[----:B------:R-:W-:Y:S02]  /*0110*/  SHF.R.U32.HI R11, RZ, 0x1f, R10 ;  /* 0x0000001fff0b7819 */ /* 0x000fe4000001160a */
[----:B------:R-:W-:Y:S02]  /*0120*/  SHF.R.S32.HI R7, RZ, 0x8, R0 ;  /* 0x00000008ff077819 */ /* 0x000fe40000011400 */
[----:B------:R-:W-:Y:S01]  /*0130*/  LEA.HI.SX32 R11, R10, R11, 0x14 ;  /* 0x0000000b0a0b7211 */ /* 0x000fe200078fa2ff */
[----:B------:R-:W-:-:S02]  /*0140*/  IMAD.MOV.U32 R10, RZ, RZ, RZ ;  /* 0x000000ffff0a7224 */ /* 0x000fc400078e00ff */
[----:B------:R-:W-:-:S04]  /*0150*/  IMAD.HI R2, R7, -0x7bdef7bd, R6 ;  /* 0x8421084307027827 */ /* 0x000fc800078e0206 */
[----:B------:R-:W-:Y:S01]  /*0160*/  IMAD.HI R6, R11, -0x7bdef7bd, R10 ;  /* 0x842108430b067827 */ /* 0x000fe200078e020a */
[----:B------:R-:W-:-:S04]  /*0170*/  SHF.R.U32.HI R13, RZ, 0x1f, R2 ;  /* 0x0000001fff0d7819 */ /* 0x000fc80000011602 */
[----:B------:R-:W-:Y:S02]  /*0180*/  SHF.R.U32.HI R9, RZ, 0x1f, R6 ;  /* 0x0000001fff097819 */ /* 0x000fe40000011606 */
[----:B------:R-:W-:Y:S02]  /*0190*/  LEA.HI.SX32 R13, R2, R13, 0x1c ;  /* 0x0000000d020d7211 */ /* 0x000fe400078fe2ff */
[----:B------:R-:W-:Y:S02]  /*01a0*/  LEA.HI.SX32 R9, R6, R9, 0x1c ;  /* 0x0000000906097211 */ /* 0x000fe400078fe2ff */
[----:B------:R-:W-:Y:S01]  /*01b0*/  LOP3.LUT R2, R0, 0xffffff00, RZ, 0xc0, !PT ;  /* 0xffffff0000027812 */ /* 0x000fe200078ec0ff */
[----:B------:R-:W-:Y:S01]  /*01c0*/  IMAD R0, R13, -0x1f, R7 ;  /* 0xffffffe10d007824 */ /* 0x000fe200078e0207 */
[----:B------:R-:W-:Y:S01]  /*01d0*/  CS2R R12, SRZ ;  /* 0x00000000000c7805 */ /* 0x000fe2000001ff00 */
[----:B------:R-:W-:Y:S02]  /*01e0*/  IMAD R9, R9, -0x1f, R11 ;  /* 0xffffffe109097824 */ /* 0x000fe400078e020b */
[----:B------:R-:W-:-:S02]  /*01f0*/  IMAD.IADD R10, R3, 0x1, -R2 ;  /* 0x00000001030a7824 */ /* 0x000fc400078e0a02 */
[----:B------:R-:W-:Y:S01]  /*0200*/  VIADD R6, R0, 0x1 ;  /* 0x0000000100067836 */ /* 0x000fe20000000000 */
[----:B------:R-:W-:Y:S01]  /*0210*/  LOP3.LUT R2, R9, R0, RZ, 0xfc, !PT ;  /* 0x0000000009027212 */ /* 0x000fe200078efcff */
[----:B------:R-:W-:Y:S01]  /*0220*/  IMAD R7, R11, 0x7c00, R10 ;  /* 0x00007c000b077824 */ /* 0x000fe200078e020a */
[----:B------:R-:W-:Y:S02]  /*0230*/  CS2R R10, SRZ ;  /* 0x00000000000a7805 */ /* 0x000fe4000001ff00 */
[----:B------:R-:W-:Y:S01]  /*0240*/  ISETP.GT.AND P2, PT, R2, -0x1, !P0 ;  /* 0xffffffff0200780c */ /* 0x000fe20004744270 */
[----:B------:R-:W-:Y:S01]  /*0250*/  IMAD R7, R0, 0x200, R7 ;  /* 0x0000020000077824 */ /* 0x000fe200078e0207 */
[----:B------:R-:W-:-:S03]  /*0260*/  ISETP.GE.U32.AND P0, PT, R6, 0x1f, PT ;  /* 0x0000001f0600780c */ /* 0x000fc60003f06070 */
[C---:B------:R-:W-:Y:S02]  /*0270*/  VIADD R19, R7.reuse, 0x100 ;  /* 0x0000010007137836 */ /* 0x040fe40000000000 */
[----:B-1----:R-:W-:-:S04]  /*0280*/  IMAD.WIDE R16, R7, 0x4, R4 ;  /* 0x0000000407107825 */ /* 0x002fc800078e0204 */
[----:B------:R-:W-:Y:S02]  /*0290*/  IMAD.WIDE R18, R19, 0x4, R4 ;  /* 0x0000000413127825 */ /* 0x000fe400078e0204 */
[----:B------:R-:W2:Y:S01]  /*02a0*/  @P2 LDG.E.64 R12, desc[UR4][R16.64] ;  /* 0x00000004100c2981 */ /* 0x000ea2000c1e1b00 */
[----:B------:R-:W-:-:S03]  /*02b0*/  ISETP.GT.AND P1, PT, R9, -0x1, !P0 ;  /* 0xffffffff0900780c */ /* 0x000fc60004724270 */
[----:B------:R-:W3:Y:S01]  /*02c0*/  @P2 LDG.E.64 R10, desc[UR4][R18.64] ;  /* 0x00000004120a2981 */ /* 0x000ee2000c1e1b00 */
[----:B------:R-:W-:Y:S01]  /*02d0*/  ISETP.LT.AND P1, PT, R3, 0xf0400, P1 ;  /* 0x000f04000300780c */ /* 0x000fe20000f21270 */
[----:B------:R-:W-:-:S04]  /*02e0*/  VIADD R21, R7, 0x200 ;  /* 0x0000020007157836 */ /* 0x000fc80000000000 */
[----:B------:R-:W-:-:S08]  /*02f0*/  IMAD.WIDE R20, R21, 0x4, R4 ;  /* 0x0000000415147825 */ /* 0x000fd000078e0204 */
[----:B------:R-:W4:Y:S01]  /*0300*/  @P1 LDG.E.64 R14, desc[UR4][R20.64] ;  /* 0x00000004140e1981 */ /* 0x000f22000c1e1b00 */
[----:B--2---:R-:W-:Y:S02]  /*0310*/  SEL R2, R13, 0xff800000, P2 ;  /* 0xff8000000d027807 */ /* 0x004fe40001000000 */
[----:B------:R-:W-:Y:S02]  /*0320*/  SEL R13, R12, 0xff800000, P2 ;  /* 0xff8000000c0d7807 */ /* 0x000fe40001000000 */
[----:B---3--:R-:W-:Y:S02]  /*0330*/  SEL R11, R11, 0xff800000, P2 ;  /* 0xff8000000b0b7807 */ /* 0x008fe40001000000 */
[----:B------:R-:W-:Y:S02]  /*0340*/  SEL R10, R10, 0xff800000, P2 ;  /* 0xff8000000a0a7807 */ /* 0x000fe40001000000 */
[----:B------:R-:W-:Y:S02]  /*0350*/  FSETP.GT.AND P0, PT, R11, R2, PT ;  /* 0x000000020b00720b */ /* 0x000fe40003f04000 */
[----:B------:R-:W-:-:S02]  /*0360*/  FSETP.GT.AND P6, PT, R10, R13, PT ;  /* 0x0000000d0a00720b */ /* 0x000fc40003fc4000 */
[----:B------:R-:W-:Y:S02]  /*0370*/  FSETP.NAN.AND P3, PT, R11, R11, PT ;  /* 0x0000000b0b00720b */ /* 0x000fe40003f68000 */
[----:B----4-:R-:W-:-:S07]  /*0380*/  SEL R17, R14, 0xff800000, P1 ;  /* 0xff8000000e117807 */ /* 0x010fce0000800000 */
[----:B------:R-:W-:Y:S02]  /*0390*/  @!P0 SEL R11, R11, R2, P3 ;  /* 0x000000020b0b8207 */ /* 0x000fe40001800000 */
[C---:B------:R-:W-:Y:S02]  /*03a0*/  FSETP.NAN.AND P3, PT, R10.reuse, R10, PT ;  /* 0x0000000a0a00720b */ /* 0x040fe40003f68000 */
[----:B------:R-:W-:Y:S02]  /*03b0*/  SEL R2, R15, 0xff800000, P1 ;  /* 0xff8000000f027807 */ /* 0x000fe40000800000 */
[----:B------:R-:W-:Y:S01]  /*03c0*/  @!P6 SEL R10, R10, R13, P3 ;  /* 0x0000000d0a0ae207 */ /* 0x000fe20001800000 */
[----:B------:R-:W-:Y:S01]  /*03d0*/  VIADD R13, R7, 0x3e00 ;  /* 0x00003e00070d7836 */ /* 0x000fe20000000000 */
[-C--:B------:R-:W-:Y:S02]  /*03e0*/  FSETP.NAN.AND P3, PT, R17, R17.reuse, PT ;  /* 0x000000111100720b */ /* 0x080fe40003f68000 */
[----:B------:R-:W-:Y:S01]  /*03f0*/  FSETP.GEU.AND P5, PT, R10, R17, PT ;  /* 0x000000110a00720b */ /* 0x000fe20003fae000 */
[----:B------:R-:W-:Y:S01]  /*0400*/  IMAD.WIDE R12, R13, 0x4, R4 ;  /* 0x000000040d0c7825 */ /* 0x000fe200078e0204 */
[----:B------:R-:W-:-:S02]  /*0410*/  FSETP.GEU.AND P4, PT, R11, R2, PT ;  /* 0x000000020b00720b */ /* 0x000fc40003f8e000 */
[----:B------:R-:W-:Y:S02]  /*0420*/  P2R R16, PR, RZ, 0x20 ;  /* 0x00000020ff107803 */ /* 0x000fe40000000000 */
[----:B------:R-:W-:-:S05]  /*0430*/  P2R R8, PR, RZ, 0x10 ;  /* 0x00000010ff087803 */ /* 0x000fca0000000000 */
[----:B------:R-:W-:Y:S02]  /*0440*/  @!P3 SEL R17, R17, R10, !P5 ;  /* 0x0000000a1111b207 */ /* 0x000fe40006800000 */
[----:B------:R-:W-:-:S13]  /*0450*/  FSETP.NAN.AND P3, PT, R2, R2, PT ;  /* 0x000000020200720b */ /* 0x000fda0003f68000 */
[----:B------:R-:W-:Y:S02]  /*0460*/  @!P3 SEL R2, R2, R11, !P4 ;  /* 0x0000000b0202b207 */ /* 0x000fe40006000000 */
[----:B------:R-:W-:-:S06]  /*0470*/  CS2R R10, SRZ ;  /* 0x00000000000a7805 */ /* 0x000fcc000001ff00 */
[----:B------:R-:W2:Y:S02]  /*0480*/  @P2 LDG.E.64 R10, desc[UR4][R12.64] ;  /* 0x000000040c0a2981 */ /* 0x000ea4000c1e1b00 */
[----:B--2---:R-:W-:-:S04]  /*0490*/  SEL R15, R11, 0xff800000, P2 ;  /* 0xff8000000b0f7807 */ /* 0x004fc80001000000 */
[-C--:B------:R-:W-:Y:S02]  /*04a0*/  FSETP.NAN.AND P3, PT, R15, R15.reuse, PT ;  /* 0x0000000f0f00720b */ /* 0x080fe40003f68000 */
[----:B------:R-:W-:-:S04]  /*04b0*/  FSETP.GEU.AND P4, PT, R2, R15, PT ;  /* 0x0000000f0200720b */ /* 0x000fc80003f8e000 */
[----:B------:R-:W-:-:S07]  /*04c0*/  P2R R21, PR, RZ, 0x10 ;  /* 0x00000010ff157803 */ /* 0x000fce0000000000 */
[----:B------:R-:W-:Y:S02]  /*04d0*/  @!P3 SEL R15, R15, R2, !P4 ;  /* 0x000000020f0fb207 */ /* 0x000fe40006000000 */
[----:B------:R-:W-:Y:S02]  /*04e0*/  SEL R2, R10, 0xff800000, P2 ;  /* 0xff8000000a027807 */ /* 0x000fe40001000000 */
[----:B------:R-:W-:Y:S02]  /*04f0*/  CS2R R10, SRZ ;  /* 0x00000000000a7805 */ /* 0x000fe4000001ff00 */
[-C--:B------:R-:W-:Y:S02]  /*0500*/  FSETP.NAN.AND P3, PT, R2, R2.reuse, PT ;  /* 0x000000020200720b */ /* 0x080fe40003f68000 */
[----:B------:R-:W-:-:S04]  /*0510*/  FSETP.GEU.AND P4, PT, R17, R2, PT ;  /* 0x000000021100720b */ /* 0x000fc80003f8e000 */
[----:B------:R-:W-:-:S07]  /*0520*/  P2R R18, PR, RZ, 0x10 ;  /* 0x00000010ff127803 */ /* 0x000fce0000000000 */
[----:B------:R-:W-:Y:S01]  /*0530*/  @!P3 SEL R2, R2, R17, !P4 ;  /* 0x000000110202b207 */ /* 0x000fe20006000000 */
[----:B------:R-:W-:-:S04]  /*0540*/  VIADD R17, R7, 0x3f00 ;  /* 0x00003f0007117836 */ /* 0x000fc80000000000 */
[----:B------:R-:W-:-:S05]  /*0550*/  IMAD.WIDE R12, R17, 0x4, R4 ;  /* 0x00000004110c7825 */ /* 0x000fca00078e0204 */
[----:B------:R-:W2:Y:S02]  /*0560*/  @P2 LDG.E.64 R10, desc[UR4][R12.64] ;  /* 0x000000040c0a2981 */ /* 0x000ea4000c1e1b00 */
[----:B--2---:R-:W-:Y:S02]  /*0570*/  SEL R19, R10, 0xff800000, P2 ;  /* 0xff8000000a137807 */ /* 0x004fe40001000000 */
[----:B------:R-:W-:Y:S02]  /*0580*/  SEL R20, R11, 0xff800000, P2 ;  /* 0xff8000000b147807 */ /* 0x000fe40001000000 */
[----:B------:R-:W-:Y:S02]  /*0590*/  CS2R R10, SRZ ;  /* 0x00000000000a7805 */ /* 0x000fe4000001ff00 */
[-C--:B------:R-:W-:Y:S02]  /*05a0*/  FSETP.NAN.AND P2, PT, R19, R19.reuse, PT ;  /* 0x000000131300720b */ /* 0x080fe40003f48000 */
[----:B------:R-:W-:-:S02]  /*05b0*/  FSETP.GEU.AND P4, PT, R2, R19, PT ;  /* 0x000000130200720b */ /* 0x000fc40003f8e000 */
[----:B------:R-:W-:Y:S02]  /*05c0*/  FSETP.GEU.AND P5, PT, R15, R20, PT ;  /* 0x000000140f00720b */ /* 0x000fe40003fae000 */
[----:B------:R-:W-:Y:S02]  /*05d0*/  P2R R17, PR, RZ, 0x10 ;  /* 0x00000010ff117803 */ /* 0x000fe40000000000 */
[----:B------:R-:W-:-:S05]  /*05e0*/  P2R R14, PR, RZ, 0x20 ;  /* 0x00000020ff0e7803 */ /* 0x000fca0000000000 */
[----:B------:R-:W-:Y:S02]  /*05f0*/  @!P2 SEL R19, R19, R2, !P4 ;  /* 0x000000021313a207 */ /* 0x000fe40006000000 */
[----:B------:R-:W-:Y:S02]  /*0600*/  FSETP.NAN.AND P2, PT, R20, R20, PT ;  /* 0x000000141400720b */ /* 0x000fe40003f48000 */
[----:B------:R-:W-:-:S11]  /*0610*/  ISETP.NE.AND P4, PT, R18, RZ, PT ;  /* 0x000000ff1200720c */ /* 0x000fd60003f85270 */
[----:B------:R-:W-:Y:S02]  /*0620*/  @!P2 SEL R20, R20, R15, !P5 ;  /* 0x0000000f1414a207 */ /* 0x000fe40006800000 */
[----:B------:R-:W-:Y:S02]  /*0630*/  P2R R15, PR, RZ, 0x10 ;  /* 0x00000010ff0f7803 */ /* 0x000fe40000000000 */
[----:B------:R-:W-:Y:S01]  /*0640*/  ISETP.NE.AND P4, PT, R21, RZ, PT ;  /* 0x000000ff1500720c */ /* 0x000fe20003f85270 */
[----:B------:R-:W-:Y:S02]  /*0650*/  VIADD R21, R7, 0x4000 ;  /* 0x0000400007157836 */ /* 0x000fe40000000000 */
[----:B------:R-:W-:Y:S01]  /*0660*/  VIADD R2, R9, 0x1 ;  /* 0x0000000109027836 */ /* 0x000fe20000000000 */
[----:B------:R-:W-:Y:S01]  /*0670*/  P2R R18, PR, RZ, 0x10 ;  /* 0x00000010ff127803 */ /* 0x000fe20000000000 */
[----:B------:R-:W-:Y:S01]  /*0680*/  IMAD.WIDE R12, R21, 0x4, R4 ;  /* 0x00000004150c7825 */ /* 0x000fe200078e0204 */
[----:B------:R-:W-:-:S04]  /*0690*/  ISETP.NE.AND P4, PT, R8, RZ, PT ;  /* 0x000000ff0800720c */ /* 0x000fc80003f85270 */
[----:B------:R1:W2:Y:S01]  /*06a0*/  @P1 LDG.E.64 R10, desc[UR4][R12.64] ;  /* 0x000000040c0a1981 */ /* 0x0002a2000c1e1b00 */
[----:B------:R-:W-:Y:S01]  /*06b0*/  CS2R R8, SRZ ;  /* 0x0000000000087805 */ /* 0x000fe2000001ff00 */
[----:B-1----:R-:W-:-:S04]  /*06c0*/  VIADD R13, R7, 0x7d00 ;  /* 0x00007d00070d7836 */ /* 0x002fc80000000000 */
[----:B------:R-:W-:Y:S01]  /*06d0*/  IMAD.WIDE R12, R13, 0x4, R4 ;  /* 0x000000040d0c7825 */ /* 0x000fe200078e0204 */
[----:B--2---:R-:W-:-:S03]  /*06e0*/  SEL R23, R11, 0xff800000, P1 ;  /* 0xff8000000b177807 */ /* 0x004fc60000800000 */
[----:B------:R-:W-:Y:S01]  /*06f0*/  VIADD R11, R7, 0x7c00 ;  /* 0x00007c00070b7836 */ /* 0x000fe20000000000 */
[----:B------:R-:W-:Y:S02]  /*0700*/  SEL R21, R10, 0xff800000, P1 ;  /* 0xff8000000a157807 */ /* 0x000fe40000800000 */
[-C--:B------:R-:W-:Y:S01]  /*0710*/  FSETP.NAN.AND P1, PT, R23, R23.reuse, PT ;  /* 0x000000171700720b */ /* 0x080fe20003f28000 */
[----:B------:R-:W-:Y:S01]  /*0720*/  IMAD.WIDE R10, R11, 0x4, R4 ;  /* 0x000000040b0a7825 */ /* 0x000fe200078e0204 */
[----:B------:R-:W-:-:S11]  /*0730*/  FSETP.GEU.AND P3, PT, R20, R23, PT ;  /* 0x000000171400720b */ /* 0x000fd60003f6e000 */
[----:B------:R-:W-:Y:S02]  /*0740*/  @!P1 SEL R23, R23, R20, !P3 ;  /* 0x0000001417179207 */ /* 0x000fe40005800000 */
[-C--:B------:R-:W-:Y:S02]  /*0750*/  FSETP.NAN.AND P1, PT, R21, R21.reuse, PT ;  /* 0x000000151500720b */ /* 0x080fe40003f28000 */
[----:B------:R-:W-:Y:S02]  /*0760*/  SEL R20, RZ, 0x1, !P0 ;  /* 0x00000001ff147807 */ /* 0x000fe40004000000 */
[----:B------:R-:W-:-:S09]  /*0770*/  FSETP.GEU.AND P0, PT, R19, R21, PT ;  /* 0x000000151300720b */ /* 0x000fd20003f0e000 */
[----:B------:R-:W-:Y:S02]  /*0780*/  @!P1 SEL R21, R21, R19, !P0 ;  /* 0x0000001315159207 */ /* 0x000fe40004000000 */
[----:B------:R-:W-:-:S04]  /*0790*/  ISETP.GE.U32.AND P1, PT, R2, 0x1f, PT ;  /* 0x0000001f0200780c */ /* 0x000fc80003f26070 */
[----:B------:R-:W-:-:S04]  /*07a0*/  ISETP.GT.AND P1, PT, R0, -0x1, !P1 ;  /* 0xffffffff0000780c */ /* 0x000fc80004f24270 */
[----:B------:R-:W-:-:S13]  /*07b0*/  ISETP.LT.AND P1, PT, R3, 0xf0400, P1 ;  /* 0x000f04000300780c */ /* 0x000fda0000f21270 */
[----:B------:R1:W2:Y:S01]  /*07c0*/  @P1 LDG.E.64 R8, desc[UR4][R10.64] ;  /* 0x000000040a081981 */ /* 0x0002a2000c1e1b00 */
[----:B------:R-:W-:Y:S02]  /*07d0*/  SEL R0, RZ, 0x1, !P6 ;  /* 0x00000001ff007807 */ /* 0x000fe40007000000 */
[----:B------:R-:W-:Y:S02]  /*07e0*/  SEL R20, R20, 0x2, P4 ;  /* 0x0000000214147807 */ /* 0x000fe40002000000 */
[----:B-1----:R-:W-:-:S06]  /*07f0*/  CS2R R10, SRZ ;  /* 0x00000000000a7805 */ /* 0x002fcc000001ff00 */
[----:B------:R-:W3:Y:S01]  /*0800*/  @P1 LDG.E.64 R10, desc[UR4][R12.64] ;  /* 0x000000040c0a1981 */ /* 0x000ee2000c1e1b00 */
[----:B--2---:R-:W-:Y:S02]  /*0810*/  SEL R8, R8, 0xff800000, P1 ;  /* 0xff80000008087807 */ /* 0x004fe40000800000 */
[----:B------:R-:W-:Y:S02]  /*0820*/  SEL R9, R9, 0xff800000, P1 ;  /* 0xff80000009097807 */ /* 0x000fe40000800000 */
[-C--:B------:R-:W-:Y:S02]  /*0830*/  FSETP.NAN.AND P5, PT, R8, R8.reuse, PT ;  /* 0x000000080800720b */ /* 0x080fe40003fa8000 */
[----:B------:R-:W-:Y:S02]  /*0840*/  FSETP.GEU.AND P2, PT, R21, R8, PT ;  /* 0x000000081500720b */ /* 0x000fe40003f4e000 */
[----:B------:R-:W-:-:S09]  /*0850*/  FSETP.GEU.AND P6, PT, R23, R9, PT ;  /* 0x000000091700720b */ /* 0x000fd20003fce000 */
[----:B------:R-:W-:Y:S02]  /*0860*/  @!P5 SEL R8, R8, R21, !P2 ;  /* 0x000000150808d207 */ /* 0x000fe40005000000 */
[----:B------:R-:W-:-:S13]  /*0870*/  FSETP.NAN.AND P5, PT, R9, R9, PT ;  /* 0x000000090900720b */ /* 0x000fda0003fa8000 */
[----:B------:R-:W-:Y:S02]  /*0880*/  @!P5 SEL R9, R9, R23, !P6 ;  /* 0x000000170909d207 */ /* 0x000fe40007000000 */
[----:B------:R-:W-:-:S04]  /*0890*/  ISETP.NE.AND P5, PT, R16, RZ, PT ;  /* 0x000000ff1000720c */ /* 0x000fc80003fa5270 */
[----:B------:R-:W-:Y:S02]  /*08a0*/  SEL R16, R0, 0x2, P5 ;  /* 0x0000000200107807 */ /* 0x000fe40002800000 */
[----:B---3--:R-:W-:-:S04]  /*08b0*/  SEL R0, R11, 0xff800000, P1 ;  /* 0xff8000000b007807 */ /* 0x008fc80000800000 */
[-C--:B------:R-:W-:Y:S02]  /*08c0*/  FSETP.NAN.AND P4, PT, R0, R0.reuse, PT ;  /* 0x000000000000720b */ /* 0x080fe40003f88000 */
[----:B------:R-:W-:-:S11]  /*08d0*/  FSETP.GEU.AND P5, PT, R9, R0, PT ;  /* 0x000000000900720b */ /* 0x000fd60003fae000 */
[----:B------:R-:W-:Y:S02]  /*08e0*/  @!P4 SEL R0, R0, R9, !P5 ;  /* 0x000000090000c207 */ /* 0x000fe40006800000 */
[----:B------:R-:W-:Y:S02]  /*08f0*/  SEL R9, R10, 0xff800000, P1 ;  /* 0xff8000000a097807 */ /* 0x000fe40000800000 */
[----:B------:R-:W-:-:S04]  /*0900*/  ISETP.GE.U32.AND P1, PT, R6, 0x1f, PT ;  /* 0x0000001f0600780c */ /* 0x000fc80003f26070 */
[----:B------:R-:W-:Y:S01]  /*0910*/  ISETP.LT.U32.AND P1, PT, R2, 0x1f, !P1 ;  /* 0x0000001f0200780c */ /* 0x000fe20004f21070 */
[----:B------:R-:W-:Y:S01]  /*0920*/  VIADD R11, R7, 0x7e00 ;  /* 0x00007e00070b7836 */ /* 0x000fe20000000000 */
[----:B------:R-:W-:Y:S01]  /*0930*/  ISETP.NE.AND P4, PT, R18, RZ, PT ;  /* 0x000000ff1200720c */ /* 0x000fe20003f85270 */
[----:B------:R-:W1:Y:S01]  /*0940*/  LDC.64 R6, c[0x0][0x218] ;  /* 0x00008600ff067b82 */ /* 0x000e620000000a00 */
[----:B------:R-:W-:Y:S01]  /*0950*/  ISETP.LT.AND P1, PT, R3, 0xf0400, P1 ;  /* 0x000f04000300780c */ /* 0x000fe20000f21270 */
[----:B------:R-:W-:Y:S01]  /*0960*/  IMAD.WIDE R10, R11, 0x4, R4 ;  /* 0x000000040b0a7825 */ /* 0x000fe200078e0204 */
[----:B------:R-:W-:-:S11]  /*0970*/  CS2R R4, SRZ ;  /* 0x0000000000047805 */ /* 0x000fd6000001ff00 */
[----:B------:R-:W2:Y:S01]  /*0980*/  @P1 LDG.E.64 R4, desc[UR4][R10.64] ;  /* 0x000000040a041981 */ /* 0x000ea2000c1e1b00 */
[----:B------:R-:W-:Y:S02]  /*0990*/  SEL R20, R20, 0x3, P4 ;  /* 0x0000000314147807 */ /* 0x000fe40002000000 */
[----:B------:R-:W-:-:S04]  /*09a0*/  ISETP.NE.AND P4, PT, R15, RZ, PT ;  /* 0x000000ff0f00720c */ /* 0x000fc80003f85270 */
[----:B------:R-:W-:Y:S02]  /*09b0*/  SEL R16, R16, 0x3, P4 ;  /* 0x0000000310107807 */ /* 0x000fe40002000000 */
[----:B------:R-:W-:-:S04]  /*09c0*/  ISETP.NE.AND P4, PT, R17, RZ, PT ;  /* 0x000000ff1100720c */ /* 0x000fc80003f85270 */
[----:B------:R-:W-:-:S04]  /*09d0*/  SEL R16, R16, 0x4, P4 ;  /* 0x0000000410107807 */ /* 0x000fc80002000000 */
[----:B------:R-:W-:-:S04]  /*09e0*/  SEL R16, R16, 0x5, P0 ;  /* 0x0000000510107807 */ /* 0x000fc80000000000 */
[----:B------:R-:W-:Y:S02]  /*09f0*/  SEL R16, R16, 0x6, P2 ;  /* 0x0000000610107807 */ /* 0x000fe40001000000 */
[----:B------:R-:W-:-:S04]  /*0a00*/  FSETP.GEU.AND P2, PT, R8, R9, PT ;  /* 0x000000090800720b */ /* 0x000fc80003f4e000 */
[----:B------:R-:W-:Y:S01]  /*0a10*/  SEL R16, R16, 0x7, P2 ;  /* 0x0000000710107807 */ /* 0x000fe20001000000 */
[----:B-1----:R-:W-:Y:S01]  /*0a20*/  IMAD.WIDE R6, R3, 0x4, R6 ;  /* 0x0000000403067825 */ /* 0x002fe200078e0206 */
[----:B--2---:R-:W-:Y:S02]  /*0a30*/  SEL R4, R4, 0xff800000, P1 ;  /* 0xff80000004047807 */ /* 0x004fe40000800000 */
[----:B------:R-:W-:Y:S02]  /*0a40*/  SEL R5, R5, 0xff800000, P1 ;  /* 0xff80000005057807 */ /* 0x000fe40000800000 */
[----:B------:R-:W-:-:S04]  /*0a50*/  ISETP.NE.AND P1, PT, R14, RZ, PT ;  /* 0x000000ff0e00720c */ /* 0x000fc80003f25270 */
[----:B------:R-:W-:Y:S02]  /*0a60*/  SEL R20, R20, 0x4, P1 ;  /* 0x0000000414147807 */ /* 0x000fe40000800000 */
[----:B------:R-:W-:Y:S02]  /*0a70*/  FSETP.NAN.AND P1, PT, R9, R9, PT ;  /* 0x000000090900720b */ /* 0x000fe40003f28000 */
[----:B------:R-:W-:Y:S02]  /*0a80*/  FSETP.NAN.AND P0, PT, R5, R5, PT ;  /* 0x000000050500720b */ /* 0x000fe40003f08000 */
[----:B------:R-:W-:Y:S02]  /*0a90*/  SEL R20, R20, 0x5, P3 ;  /* 0x0000000514147807 */ /* 0x000fe40001800000 */
[----:B------:R-:W-:Y:S02]  /*0aa0*/  FSETP.NAN.AND P3, PT, R4, R4, PT ;  /* 0x000000040400720b */ /* 0x000fe40003f68000 */
[----:B------:R-:W-:-:S02]  /*0ab0*/  SEL R20, R20, 0x6, P6 ;  /* 0x0000000614147807 */ /* 0x000fc40003000000 */
[----:B------:R-:W-:-:S03]  /*0ac0*/  ISETP.GE.AND P6, PT, R3, 0xf0400, PT ;  /* 0x000f04000300780c */ /* 0x000fc60003fc6270 */
[----:B------:R-:W-:Y:S02]  /*0ad0*/  @!P1 SEL R9, R9, R8, !P2 ;  /* 0x0000000809099207 */ /* 0x000fe40005000000 */
[----:B------:R-:W-:Y:S02]  /*0ae0*/  FSETP.GEU.AND P1, PT, R0, R5, PT ;  /* 0x000000050000720b */ /* 0x000fe40003f2e000 */
[----:B------:R-:W-:Y:S02]  /*0af0*/  FSETP.GEU.AND P4, PT, R9, R4, PT ;  /* 0x000000040900720b */ /* 0x000fe40003f8e000 */
[----:B------:R-:W-:Y:S02]  /*0b00*/  @!P0 SEL R5, R5, R0, !P1 ;  /* 0x0000000005058207 */ /* 0x000fe40004800000 */
[----:B------:R-:W-:Y:S02]  /*0b10*/  SEL R20, R20, 0x7, P5 ;  /* 0x0000000714147807 */ /* 0x000fe40002800000 */
[----:B------:R-:W-:-:S02]  /*0b20*/  SEL R0, R16, 0x8, P4 ;  /* 0x0000000810007807 */ /* 0x000fc40002000000 */
[----:B------:R-:W-:Y:S02]  /*0b30*/  @!P3 SEL R4, R4, R9, !P4 ;  /* 0x000000090404b207 */ /* 0x000fe40006000000 */
[----:B------:R-:W-:Y:S02]  /*0b40*/  IADD3 R2, P0, R3, UR6, RZ ;  /* 0x0000000603027c10 */ /* 0x000fe4000ff1e0ff */
[----:B------:R-:W-:Y:S02]  /*0b50*/  SEL R9, R20, 0x8, P1 ;  /* 0x0000000814097807 */ /* 0x000fe40000800000 */
[----:B------:R-:W-:Y:S01]  /*0b60*/  LOP3.LUT R0, R0, 0xff, RZ, 0xc0, !PT ;  /* 0x000000ff00007812 */ /* 0x000fe200078ec0ff */
[----:B------:R1:W-:Y:S01]  /*0b70*/  @!P6 STG.E.64 desc[UR4][R6.64], R4 ;  /* 0x000000040600e986 */ /* 0x0003e2000c101b04 */
[----:B------:R-:W-:-:S03]  /*0b80*/  LEA.HI.X.SX32 R3, R3, UR7, 0x1, P0 ;  /* 0x0000000703037c11 */ /* 0x000fc600080f0eff */
[----:B------:R-:W-:Y:S01]  /*0b90*/  IMAD R9, R9, 0x100, R0 ;  /* 0x0000010009097824 */ /* 0x000fe200078e0200 */
[----:B------:R-:W-:Y:S06]  /*0ba0*/  @P6 EXIT ;  /* 0x000000000000694d */ /* 0x000fec0003800000 */
[----:B------:R-:W-:Y:S01]  /*0bb0*/  STG.E.U16 desc[UR4][R2.64], R9 ;  /* 0x0000000902007986 */ /* 0x000fe2000c101504 */
[----:B------:R-:W-:Y:S05]  /*0bc0*/  EXIT ;  /* 0x000000000000794d */ /* 0x000fea0003800000 */
.L_x_0:
[----:B------:R-:W-:-:S00]  /*0bd0*/  BRA `(.L_x_0) ;  /* 0xfffffffc00fc7947 */ /* 0x000fc0000383ffff */
[----:B------:R-:W-:-:S00]  /*0be0*/  NOP ;  /* 0x0000000000007918 */ /* 0x000fc00000000000 */
        /* <DEDUP_REMOVED lines=9> */
.L_x_1:


//--------------------- .nv.constant0.triton_poi_fused_max_pool2d_with_indices_14 --------------------------
	.section	.nv.constant0.triton_poi_fused_max_pool2d_with_indices_14,"a",@progbits
	.sectionflags	@""
	.align	4
.nv.constant0.triton_poi_fused_max_pool2d_with_indices_14:
	.zero		556
